	.headerflags	@"EF_CUDA_TEXMODE_UNIFIED EF_CUDA_64BIT_ADDRESS EF_CUDA_ACCELERATORS EF_CUDA_SM90 EF_CUDA_VIRTUAL_SM(EF_CUDA_SM90)"
	.elftype	@"ET_EXEC"


//--------------------- .nv.info                  --------------------------
	.section	.nv.info,"",@"SHT_CUDA_INFO"
	.align	4


	//----- nvinfo : EIATTR_REGCOUNT
	.align		4
        /*0000*/ 	.byte	0x04, 0x2f
        /*0002*/ 	.short	(.L_3 - .L_2)
	.align		4
.L_2:
        /*0004*/ 	.word	index@(triton_poi_fused__native_batch_norm_legit_no_training_add_convolution_22)
        /*0008*/ 	.word	0x0000001c


	//----- nvinfo : EIATTR_MIN_STACK_SIZE
	.align		4
.L_3:
        /*000c*/ 	.byte	0x04, 0x12
        /*000e*/ 	.short	(.L_5 - .L_4)
	.align		4
.L_4:
        /*0010*/ 	.word	index@(triton_poi_fused__native_batch_norm_legit_no_training_add_convolution_22)
        /*0014*/ 	.word	0x00000000


	//----- nvinfo : EIATTR_FRAME_SIZE
	.align		4
.L_5:
        /*0018*/ 	.byte	0x04, 0x11
        /*001a*/ 	.short	(.L_7 - .L_6)
	.align		4
.L_6:
        /*001c*/ 	.word	index@(triton_poi_fused__native_batch_norm_legit_no_training_add_convolution_22)
        /*0020*/ 	.word	0x00000000


	//----- nvinfo : EIATTR_MIN_STACK_SIZE
	.align		4
.L_7:
        /*0024*/ 	.byte	0x04, 0x12
        /*0026*/ 	.short	(.L_9 - .L_8)
	.align		4
.L_8:
        /*0028*/ 	.word	index@(triton_poi_fused__native_batch_norm_legit_no_training_add_convolution_22)
        /*002c*/ 	.word	0x00000000
.L_9:


//--------------------- .nv.info.triton_poi_fused__native_batch_norm_legit_no_training_add_convolution_22 --------------------------
	.section	.nv.info.triton_poi_fused__native_batch_norm_legit_no_training_add_convolution_22,"",@"SHT_CUDA_INFO"
	.sectionflags	@""
	.align	4


	//----- nvinfo : EIATTR_CUDA_API_VERSION
	.align		4
        /*0000*/ 	.byte	0x04, 0x37
        /*0002*/ 	.short	(.L_11 - .L_10)
.L_10:
        /*0004*/ 	.word	0x0000007c


	//----- nvinfo : EIATTR_KPARAM_INFO
	.align		4
.L_11:
        /*0008*/ 	.byte	0x04, 0x17
        /*000a*/ 	.short	(.L_13 - .L_12)
.L_12:
        /*000c*/ 	.word	0x00000000
        /*0010*/ 	.short	0x0008
        /*0012*/ 	.short	0x0040
        /*0014*/ 	.byte	0x00, 0xf0, 0x11, 0x00


	//----- nvinfo : EIATTR_KPARAM_INFO
	.align		4
.L_13:
        /*0018*/ 	.byte	0x04, 0x17
        /*001a*/ 	.short	(.L_15 - .L_14)
.L_14:
        /*001c*/ 	.word	0x00000000
        /*0020*/ 	.short	0x0007
        /*0022*/ 	.short	0x0038
        /*0024*/ 	.byte	0x00, 0xf4, 0x21, 0x00


	//----- nvinfo : EIATTR_KPARAM_INFO
	.align		4
.L_15:
        /*0028*/ 	.byte	0x04, 0x17
        /*002a*/ 	.short	(.L_17 - .L_16)
.L_16:
        /*002c*/ 	.word	0x00000000
        /*0030*/ 	.short	0x0006
        /*0032*/ 	.short	0x0030
        /*0034*/ 	.byte	0x00, 0xf4, 0x21, 0x00


	//----- nvinfo : EIATTR_KPARAM_INFO
	.align		4
.L_17:
        /*0038*/ 	.byte	0x04, 0x17
        /*003a*/ 	.short	(.L_19 - .L_18)
.L_18:
        /*003c*/ 	.word	0x00000000
        /*0040*/ 	.short	0x0005
        /*0042*/ 	.short	0x0028
        /*0044*/ 	.byte	0x00, 0xf4, 0x21, 0x00


	//----- nvinfo : EIATTR_KPARAM_INFO
	.align		4
.L_19:
        /*0048*/ 	.byte	0x04, 0x17
        /*004a*/ 	.short	(.L_21 - .L_20)
.L_20:
        /*004c*/ 	.word	0x00000000
        /*0050*/ 	.short	0x0004
        /*0052*/ 	.short	0x0020
        /*0054*/ 	.byte	0x00, 0xf4, 0x21, 0x00


	//----- nvinfo : EIATTR_KPARAM_INFO
	.align		4
.L_21:
        /*0058*/ 	.byte	0x04, 0x17
        /*005a*/ 	.short	(.L_23 - .L_22)
.L_22:
        /*005c*/ 	.word	0x00000000
        /*0060*/ 	.short	0x0003
        /*0062*/ 	.short	0x0018
        /*0064*/ 	.byte	0x00, 0xf4, 0x21, 0x00


	//----- nvinfo : EIATTR_KPARAM_INFO
	.align		4
.L_23:
        /*0068*/ 	.byte	0x04, 0x17
        /*006a*/ 	.short	(.L_25 - .L_24)
.L_24:
        /*006c*/ 	.word	0x00000000
        /*0070*/ 	.short	0x0002
        /*0072*/ 	.short	0x0010
        /*0074*/ 	.byte	0x00, 0xf4, 0x21, 0x00


	//----- nvinfo : EIATTR_KPARAM_INFO
	.align		4
.L_25:
        /*0078*/ 	.byte	0x04, 0x17
        /*007a*/ 	.short	(.L_27 - .L_26)
.L_26:
        /*007c*/ 	.word	0x00000000
        /*0080*/ 	.short	0x0001
        /*0082*/ 	.short	0x0008
        /*0084*/ 	.byte	0x00, 0xf4, 0x21, 0x00


	//----- nvinfo : EIATTR_KPARAM_INFO
	.align		4
.L_27:
        /*0088*/ 	.byte	0x04, 0x17
        /*008a*/ 	.short	(.L_29 - .L_28)
.L_28:
        /*008c*/ 	.word	0x00000000
        /*0090*/ 	.short	0x0000
        /*0092*/ 	.short	0x0000
        /*0094*/ 	.byte	0x00, 0xf4, 0x21, 0x00


	//----- nvinfo : EIATTR_SPARSE_MMA_MASK
	.align		4
.L_29:
        /*0098*/ 	.byte	0x03, 0x50
        /*009a*/ 	.short	0x0000


	//----- nvinfo : EIATTR_MAXREG_COUNT
	.align		4
        /*009c*/ 	.byte	0x03, 0x1b
        /*009e*/ 	.short	0x00ff


	//----- nvinfo : EIATTR_EXIT_INSTR_OFFSETS
	.align		4
        /*00a0*/ 	.byte	0x04, 0x1c
        /*00a2*/ 	.short	(.L_31 - .L_30)


	//   ....[0]....
.L_30:
        /*00a4*/ 	.word	0x00000430


	//----- nvinfo : EIATTR_REQNTID
	.align		4
.L_31:
        /*00a8*/ 	.byte	0x04, 0x10
        /*00aa*/ 	.short	(.L_33 - .L_32)
.L_32:
        /*00ac*/ 	.word	0x00000100
        /*00b0*/ 	.word	0x00000001
        /*00b4*/ 	.word	0x00000001


	//----- nvinfo : EIATTR_CBANK_PARAM_SIZE
	.align		4
.L_33:
        /*00b8*/ 	.byte	0x03, 0x19
        /*00ba*/ 	.short	0x0044


	//----- nvinfo : EIATTR_PARAM_CBANK
	.align		4
        /*00bc*/ 	.byte	0x04, 0x0a
        /*00be*/ 	.short	(.L_35 - .L_34)
	.align		4
.L_34:
        /*00c0*/ 	.word	index@(.nv.constant0.triton_poi_fused__native_batch_norm_legit_no_training_add_convolution_22)
        /*00c4*/ 	.short	0x0210
        /*00c6*/ 	.short	0x0044


	//----- nvinfo : EIATTR_SW_WAR
	.align		4
.L_35:
        /*00c8*/ 	.byte	0x04, 0x36
        /*00ca*/ 	.short	(.L_37 - .L_36)
.L_36:
        /*00cc*/ 	.word	0x00000008
.L_37:


//--------------------- .nv.callgraph             --------------------------
	.section	.nv.callgraph,"",@"SHT_CUDA_CALLGRAPH"
	.align	4
	.sectionentsize	8
	.align		4
        /*0000*/ 	.word	0x00000000
	.align		4
        /*0004*/ 	.word	0xffffffff
	.align		4
        /*0008*/ 	.word	0x00000000
	.align		4
        /*000c*/ 	.word	0xfffffffe
	.align		4
        /*0010*/ 	.word	0x00000000
	.align		4
        /*0014*/ 	.word	0xfffffffd
	.align		4
        /*0018*/ 	.word	0x00000000
	.align		4
        /*001c*/ 	.word	0xfffffffc


//--------------------- .nv.constant4             --------------------------
	.section	.nv.constant4,"a",@progbits
	.align	8
	.align		8
.nv.constant4:
        /*0000*/ 	.dword	_$_str
	.align		8
        /*0008*/ 	.dword	_$_str_$_2


//--------------------- .text.triton_poi_fused__native_batch_norm_legit_no_training_add_convolution_22 --------------------------
	.section	.text.triton_poi_fused__native_batch_norm_legit_no_training_add_convolution_22,"ax",@progbits
	.align	128
        .global         triton_poi_fused__native_batch_norm_legit_no_training_add_convolution_22
        .type           triton_poi_fused__native_batch_norm_legit_no_training_add_convolution_22,@function
        .size           triton_poi_fused__native_batch_norm_legit_no_training_add_convolution_22,(.L_x_1 - triton_poi_fused__native_batch_norm_legit_no_training_add_convolution_22)
        .other          triton_poi_fused__native_batch_norm_legit_no_training_add_convolution_22,@"STO_CUDA_ENTRY STV_DEFAULT"
triton_poi_fused__native_batch_norm_legit_no_training_add_convolution_22:
.text.triton_poi_fused__native_batch_norm_legit_no_training_add_convolution_22:
[----:B------:R-:W-:Y:S01]  /*0000*/  LDC R1, c[0x0][0x28] ;  /* 0x00000a00ff017b82 */ /* 0x000fe20000000800 */
[----:B------:R-:W1:Y:S07]  /*0010*/  S2R R0, SR_TID.X ;  /* 0x0000000000007919 */ /* 0x000e6e0000002100 */
[----:B------:R-:W2:Y:S01]  /*0020*/  LDC.64 R12, c[0x0][0x230] ;  /* 0x00008c00ff0c7b82 */ /* 0x000ea20000000a00 */
[----:B------:R-:W-:Y:S01]  /*0030*/  ULDC.64 UR4, c[0x0][0x208] ;  /* 0x0000820000047ab9 */ /* 0x000fe20000000a00 */
[----:B------:R-:W3:Y:S06]  /*0040*/  S2R R5, SR_CTAID.X ;  /* 0x0000000000057919 */ /* 0x000eec0000002500 */
[----:B------:R-:W4:Y:S08]  /*0050*/  LDC.64 R16, c[0x0][0x218] ;  /* 0x00008600ff107b82 */ /* 0x000f300000000a00 */
[----:B------:R-:W5:Y:S08]  /*0060*/  LDC.64 R8, c[0x0][0x220] ;  /* 0x00008800ff087b82 */ /* 0x000f700000000a00 */
[----:B------:R-:W4:Y:S01]  /*0070*/  LDC.64 R10, c[0x0][0x228] ;  /* 0x00008a00ff0a7b82 */ /* 0x000f220000000a00 */
[----:B-1----:R-:W-:-:S07]  /*0080*/  SHF.L.U32 R0, R0, 0x1, RZ ;  /* 0x0000000100007819 */ /* 0x002fce00000006ff */
[----:B------:R-:W1:Y:S01]  /*0090*/  LDC.64 R6, c[0x0][0x238] ;  /* 0x00008e00ff067b82 */ /* 0x000e620000000a00 */
[----:B---3--:R-:W-:Y:S02]  /*00a0*/  SHF.R.S32.HI R3, RZ, 0x16, R5 ;  /* 0x00000016ff037819 */ /* 0x008fe40000011405 */
[----:B------:R-:W-:Y:S02]  /*00b0*/  LOP3.LUT R0, R0, 0x1fe, RZ, 0xc0, !PT ;  /* 0x000001fe00007812 */ /* 0x000fe400078ec0ff */
[----:B------:R-:W-:Y:S02]  /*00c0*/  SGXT R3, R3, 0x1 ;  /* 0x000000010303781a */ /* 0x000fe40000000200 */
[----:B------:R-:W-:-:S04]  /*00d0*/  LEA R0, R5, R0, 0x9 ;  /* 0x0000000005007211 */ /* 0x000fc800078e48ff */
[----:B------:R-:W-:-:S04]  /*00e0*/  LEA.HI R3, R3, R0, RZ, 0x6 ;  /* 0x0000000003037211 */ /* 0x000fc800078f30ff */
[--C-:B------:R-:W-:Y:S02]  /*00f0*/  SHF.R.S32.HI R15, RZ, 0x6, R3.reuse ;  /* 0x00000006ff0f7819 */ /* 0x100fe40000011403 */
[----:B------:R-:W-:-:S04]  /*0100*/  SHF.R.S32.HI R2, RZ, 0x1f, R3 ;  /* 0x0000001fff027819 */ /* 0x000fc80000011403 */
[----:B------:R-:W-:-:S04]  /*0110*/  LEA.HI R2, R2, R15, RZ, 0x9 ;  /* 0x0000000f02027211 */ /* 0x000fc800078f48ff */
[----:B------:R-:W-:-:S04]  /*0120*/  LOP3.LUT R2, R2, 0xfffffe00, RZ, 0xc0, !PT ;  /* 0xfffffe0002027812 */ /* 0x000fc800078ec0ff */
[----:B------:R-:W-:Y:S02]  /*0130*/  IADD3 R15, R15, -R2, RZ ;  /* 0x800000020f0f7210 */ /* 0x000fe40007ffe0ff */
[----:B------:R-:W3:Y:S03]  /*0140*/  LDC.64 R2, c[0x0][0x210] ;  /* 0x00008400ff027b82 */ /* 0x000ee60000000a00 */
[----:B--2---:R-:W-:-:S06]  /*0150*/  IMAD.WIDE R12, R15, 0x4, R12 ;  /* 0x000000040f0c7825 */ /* 0x004fcc00078e020c */
[----:B------:R-:W2:Y:S01]  /*0160*/  LDG.E.EL R12, desc[UR4][R12.64] ;  /* 0x000000040c0c7981 */ /* 0x000ea2000c2e1900 */
[----:B------:R-:W-:Y:S01]  /*0170*/  SHF.R.S32.HI R5, RZ, 0x1f, R0 ;  /* 0x0000001fff057819 */ /* 0x000fe20000011400 */
[----:B----4-:R-:W-:-:S03]  /*0180*/  IMAD.WIDE R16, R15, 0x4, R16 ;  /* 0x000000040f107825 */ /* 0x010fc600078e0210 */
[----:B------:R-:W-:Y:S02]  /*0190*/  LEA.HI R14, R5, R0, RZ, 0xf ;  /* 0x00000000050e7211 */ /* 0x000fe400078f78ff */
[----:B------:R-:W4:Y:S02]  /*01a0*/  LDC.64 R4, c[0x0][0x240] ;  /* 0x00009000ff047b82 */ /* 0x000f240000000a00 */
[C---:B------:R-:W-:Y:S01]  /*01b0*/  SHF.L.U32 R18, R14.reuse, 0x1, RZ ;  /* 0x000000010e127819 */ /* 0x040fe200000006ff */
[----:B------:R1:W2:Y:S01]  /*01c0*/  LDG.E.EL R13, desc[UR4][R16.64] ;  /* 0x00000004100d7981 */ /* 0x0002a2000c2e1900 */
[----:B------:R-:W-:Y:S02]  /*01d0*/  LOP3.LUT R19, R14, 0xffff8000, RZ, 0xc0, !PT ;  /* 0xffff80000e137812 */ /* 0x000fe400078ec0ff */
[----:B------:R-:W-:Y:S01]  /*01e0*/  LOP3.LUT R18, R18, 0xffff0000, RZ, 0xc0, !PT ;  /* 0xffff000012127812 */ /* 0x000fe200078ec0ff */
[----:B---3--:R-:W-:-:S03]  /*01f0*/  IMAD.WIDE R2, R0, 0x4, R2 ;  /* 0x0000000400027825 */ /* 0x008fc600078e0202 */
[----:B------:R-:W-:-:S05]  /*0200*/  IADD3 R19, R18, R0, -R19 ;  /* 0x0000000012137210 */ /* 0x000fca0007ffe813 */
[----:B-----5:R-:W-:Y:S02]  /*0210*/  IMAD.WIDE R18, R19, 0x4, R8 ;  /* 0x0000000413127825 */ /* 0x020fe400078e0208 */
[----:B------:R-:W3:Y:S02]  /*0220*/  LDG.E.64 R8, desc[UR4][R2.64] ;  /* 0x0000000402087981 */ /* 0x000ee4000c1e1b00 */
[C---:B0-----:R-:W-:Y:S02]  /*0230*/  IMAD.WIDE R20, R15.reuse, 0x4, R10 ;  /* 0x000000040f147825 */ /* 0x041fe400078e020a */
[----:B------:R-:W5:Y:S04]  /*0240*/  LDG.E.64 R10, desc[UR4][R18.64] ;  /* 0x00000004120a7981 */ /* 0x000f68000c1e1b00 */
[----:B------:R-:W5:Y:S01]  /*0250*/  LDG.E.EL R14, desc[UR4][R20.64] ;  /* 0x00000004140e7981 */ /* 0x000f62000c2e1900 */
[----:B-1----:R-:W-:-:S04]  /*0260*/  IMAD.WIDE R22, R15, 0x4, R6 ;  /* 0x000000040f167825 */ /* 0x002fc800078e0206 */
[----:B----4-:R-:W-:Y:S01]  /*0270*/  IMAD.WIDE R24, R15, 0x4, R4 ;  /* 0x000000040f187825 */ /* 0x010fe200078e0204 */
[----:B------:R-:W4:Y:S01]  /*0280*/  LDG.E.EL R6, desc[UR4][R22.64] ;  /* 0x0000000416067981 */ /* 0x000f22000c2e1900 */
[----:B------:R-:W-:Y:S01]  /*0290*/  HFMA2.MMA R16, -RZ, RZ, 1.625, 0 ;  /* 0x3e800000ff107435 */ /* 0x000fe200000001ff */
[----:B------:R-:W0:Y:S02]  /*02a0*/  LDC.64 R4, c[0x0][0x248] ;  /* 0x00009200ff047b82 */ /* 0x000e240000000a00 */
[----:B------:R-:W4:Y:S01]  /*02b0*/  LDG.E.EL R7, desc[UR4][R24.64] ;  /* 0x0000000418077981 */ /* 0x000f22000c2e1900 */
[----:B0-----:R-:W-:-:S04]  /*02c0*/  IMAD.WIDE R4, R0, 0x4, R4 ;  /* 0x0000000400047825 */ /* 0x001fc800078e0204 */
[----:B--2---:R-:W-:-:S04]  /*02d0*/  FADD R12, R12, 9.9999997473787516356e-05 ;  /* 0x38d1b7170c0c7421 */ /* 0x004fc80000000000 */
[----:B------:R-:W0:Y:S02]  /*02e0*/  MUFU.SQRT R15, R12 ;  /* 0x0000000c000f7308 */ /* 0x000e240000002000 */
[C---:B0-----:R-:W-:Y:S02]  /*02f0*/  FSETP.GT.AND P0, PT, R15.reuse, 8.50705917302346158658e+37, PT ;  /* 0x7e8000000f00780b */ /* 0x041fe40003f04000 */
[----:B------:R-:W-:-:S11]  /*0300*/  FSETP.GEU.AND P1, PT, R15, 1.175494350822287508e-38, PT ;  /* 0x008000000f00780b */ /* 0x000fd60003f2e000 */
[----:B------:R-:W-:-:S04]  /*0310*/  @P0 FMUL R15, R15, 0.25 ;  /* 0x3e8000000f0f0820 */ /* 0x000fc80000400000 */
[----:B------:R-:W-:-:S06]  /*0320*/  @!P1 FMUL R15, R15, 16777216 ;  /* 0x4b8000000f0f9820 */ /* 0x000fcc0000400000 */
[----:B------:R-:W0:Y:S01]  /*0330*/  MUFU.RCP R15, R15 ;  /* 0x0000000f000f7308 */ /* 0x000e220000001000 */
[----:B------:R-:W-:Y:S01]  /*0340*/  FSEL R16, R16, 1, P0 ;  /* 0x3f80000010107808 */ /* 0x000fe20000000000 */
[--C-:B---3--:R-:W-:Y:S01]  /*0350*/  FADD R8, R8, R13.reuse ;  /* 0x0000000d08087221 */ /* 0x108fe20000000000 */
[----:B------:R-:W-:-:S03]  /*0360*/  FADD R9, R9, R13 ;  /* 0x0000000d09097221 */ /* 0x000fc60000000000 */
[----:B------:R-:W-:Y:S01]  /*0370*/  @!P1 FMUL R16, R16, 16777216 ;  /* 0x4b80000010109820 */ /* 0x000fe20000400000 */
[----:B-----5:R-:W-:Y:S01]  /*0380*/  FADD R13, R10, R8 ;  /* 0x000000080a0d7221 */ /* 0x020fe20000000000 */
[----:B------:R-:W-:-:S03]  /*0390*/  FADD R11, R11, R9 ;  /* 0x000000090b0b7221 */ /* 0x000fc60000000000 */
[C---:B------:R-:W-:Y:S01]  /*03a0*/  FADD R13, -R14.reuse, R13 ;  /* 0x0000000d0e0d7221 */ /* 0x040fe20000000100 */
[----:B------:R-:W-:Y:S01]  /*03b0*/  FADD R11, -R14, R11 ;  /* 0x0000000b0e0b7221 */ /* 0x000fe20000000100 */
[----:B0-----:R-:W-:-:S04]  /*03c0*/  FMUL R16, R15, R16 ;  /* 0x000000100f107220 */ /* 0x001fc80000400000 */
[-C--:B------:R-:W-:Y:S01]  /*03d0*/  FMUL R13, R13, R16.reuse ;  /* 0x000000100d0d7220 */ /* 0x080fe20000400000 */
[----:B------:R-:W-:-:S03]  /*03e0*/  FMUL R16, R11, R16 ;  /* 0x000000100b107220 */ /* 0x000fc60000400000 */
[C-C-:B----4-:R-:W-:Y:S01]  /*03f0*/  FFMA R10, R6.reuse, R13, R7.reuse ;  /* 0x0000000d060a7223 */ /* 0x150fe20000000007 */
[----:B------:R-:W-:Y:S01]  /*0400*/  FFMA R11, R6, R16, R7 ;  /* 0x00000010060b7223 */ /* 0x000fe20000000007 */
[----:B------:R-:W-:Y:S04]  /*0410*/  STG.E.64 desc[UR4][R2.64], R8 ;  /* 0x0000000802007986 */ /* 0x000fe8000c101b04 */
[----:B------:R-:W-:Y:S01]  /*0420*/  STG.E.64 desc[UR4][R4.64], R10 ;  /* 0x0000000a04007986 */ /* 0x000fe2000c101b04 */
[----:B------:R-:W-:Y:S05]  /*0430*/  EXIT ;  /* 0x000000000000794d */ /* 0x000fea0003800000 */
.L_x_0:
[----:B------:R-:W-:-:S00]  /*0440*/  BRA `(.L_x_0) ;  /* 0xfffffffc00fc7947 */ /* 0x000fc0000383ffff */
[----:B------:R-:W-:-:S00]  /*0450*/  NOP ;  /* 0x0000000000007918 */ /* 0x000fc00000000000 */
        /* <DEDUP_REMOVED lines=10> */
.L_x_1:


//--------------------- .nv.global.init           --------------------------
	.section	.nv.global.init,"aw",@progbits
.nv.global.init:
	.type		_$_str,@object
	.size		_$_str,(_$_str_$_2 - _$_str)
_$_str:
        /*0000*/ 	.byte	0x5f, 0x5f, 0x43, 0x55, 0x44, 0x41, 0x5f, 0x46, 0x54, 0x5a, 0x00
	.type		_$_str_$_2,@object
	.size		_$_str_$_2,(.L_1 - _$_str_$_2)
_$_str_$_2:
        /*000b*/ 	.byte	0x5f, 0x5f, 0x43, 0x55, 0x44, 0x41, 0x5f, 0x50, 0x52, 0x45, 0x43, 0x5f, 0x53, 0x51, 0x52, 0x54
        /*001b*/ 	.byte	0x00
.L_1:


//--------------------- .nv.constant0.triton_poi_fused__native_batch_norm_legit_no_training_add_convolution_22 --------------------------
	.section	.nv.constant0.triton_poi_fused__native_batch_norm_legit_no_training_add_convolution_22,"a",@progbits
	.sectionflags	@""
	.align	4
.nv.constant0.triton_poi_fused__native_batch_norm_legit_no_training_add_convolution_22:
	.zero		596
